//
// Generated by NVIDIA NVVM Compiler
//
// Compiler Build ID: CL-36424714
// Cuda compilation tools, release 13.0, V13.0.88
// Based on NVVM 20.0.0
//

.version 9.0
.target sm_100
.address_size 64

	// .globl	_Z10nms_kernelPKfS0_PiS1_if

.visible .entry _Z10nms_kernelPKfS0_PiS1_if(
	.param .u64 .ptr .align 1 _Z10nms_kernelPKfS0_PiS1_if_param_0,
	.param .u64 .ptr .align 1 _Z10nms_kernelPKfS0_PiS1_if_param_1,
	.param .u64 .ptr .align 1 _Z10nms_kernelPKfS0_PiS1_if_param_2,
	.param .u64 .ptr .align 1 _Z10nms_kernelPKfS0_PiS1_if_param_3,
	.param .u32 _Z10nms_kernelPKfS0_PiS1_if_param_4,
	.param .f32 _Z10nms_kernelPKfS0_PiS1_if_param_5
)
{
	.reg .pred 	%p<8>;
	.reg .b32 	%r<15>;
	.reg .b32 	%f<35>;
	.reg .b64 	%rd<23>;

	ld.param.u64 	%rd5, [_Z10nms_kernelPKfS0_PiS1_if_param_0];
	ld.param.u64 	%rd6, [_Z10nms_kernelPKfS0_PiS1_if_param_1];
	ld.param.u64 	%rd7, [_Z10nms_kernelPKfS0_PiS1_if_param_2];
	ld.param.u64 	%rd4, [_Z10nms_kernelPKfS0_PiS1_if_param_3];
	ld.param.u32 	%r4, [_Z10nms_kernelPKfS0_PiS1_if_param_4];
	ld.param.f32 	%f7, [_Z10nms_kernelPKfS0_PiS1_if_param_5];
	cvta.to.global.u64 	%rd1, %rd7;
	cvta.to.global.u64 	%rd2, %rd6;
	cvta.to.global.u64 	%rd3, %rd5;
	mov.u32 	%r5, %ctaid.x;
	mov.u32 	%r6, %ntid.x;
	mov.u32 	%r7, %tid.x;
	mad.lo.s32 	%r1, %r5, %r6, %r7;
	setp.ge.s32 	%p1, %r1, %r4;
	@%p1 bra 	$L__BB0_10;
	shl.b32 	%r8, %r1, 2;
	mul.wide.s32 	%rd8, %r8, 4;
	add.s64 	%rd9, %rd3, %rd8;
	ld.global.f32 	%f1, [%rd9];
	ld.global.f32 	%f2, [%rd9+4];
	ld.global.f32 	%f3, [%rd9+8];
	ld.global.f32 	%f4, [%rd9+12];
	setp.lt.s32 	%p2, %r4, 1;
	@%p2 bra 	$L__BB0_9;
	mul.wide.s32 	%rd10, %r1, 4;
	add.s64 	%rd11, %rd2, %rd10;
	ld.global.f32 	%f5, [%rd11];
	sub.f32 	%f8, %f4, %f2;
	add.f32 	%f9, %f8, 0f3F800000;
	sub.f32 	%f10, %f3, %f1;
	add.f32 	%f11, %f10, 0f3F800000;
	mul.f32 	%f6, %f11, %f9;
	mov.b32 	%r14, 0;
$L__BB0_3:
	setp.eq.s32 	%p3, %r14, %r1;
	@%p3 bra 	$L__BB0_8;
	mul.wide.u32 	%rd12, %r14, 4;
	add.s64 	%rd13, %rd1, %rd12;
	ld.global.u32 	%r10, [%rd13];
	setp.eq.s32 	%p4, %r10, 0;
	@%p4 bra 	$L__BB0_8;
	shl.b32 	%r11, %r14, 2;
	mul.wide.u32 	%rd14, %r11, 4;
	add.s64 	%rd15, %rd3, %rd14;
	ld.global.f32 	%f12, [%rd15];
	max.f32 	%f13, %f1, %f12;
	ld.global.f32 	%f14, [%rd15+4];
	max.f32 	%f15, %f2, %f14;
	ld.global.f32 	%f16, [%rd15+8];
	min.f32 	%f17, %f3, %f16;
	ld.global.f32 	%f18, [%rd15+12];
	min.f32 	%f19, %f4, %f18;
	sub.f32 	%f20, %f17, %f13;
	add.f32 	%f21, %f20, 0f3F800000;
	max.f32 	%f22, %f21, 0f00000000;
	sub.f32 	%f23, %f19, %f15;
	add.f32 	%f24, %f23, 0f3F800000;
	max.f32 	%f25, %f24, 0f00000000;
	mul.f32 	%f26, %f22, %f25;
	sub.f32 	%f27, %f16, %f12;
	add.f32 	%f28, %f27, 0f3F800000;
	sub.f32 	%f29, %f18, %f14;
	add.f32 	%f30, %f29, 0f3F800000;
	fma.rn.f32 	%f31, %f28, %f30, %f6;
	sub.f32 	%f32, %f31, %f26;
	div.rn.f32 	%f33, %f26, %f32;
	setp.leu.f32 	%p5, %f33, %f7;
	@%p5 bra 	$L__BB0_8;
	add.s64 	%rd17, %rd2, %rd12;
	ld.global.f32 	%f34, [%rd17];
	setp.gtu.f32 	%p6, %f5, %f34;
	@%p6 bra 	$L__BB0_8;
	add.s64 	%rd19, %rd1, %rd10;
	mov.b32 	%r12, 0;
	st.global.u32 	[%rd19], %r12;
	bra.uni 	$L__BB0_10;
$L__BB0_8:
	add.s32 	%r14, %r14, 1;
	setp.ne.s32 	%p7, %r14, %r4;
	@%p7 bra 	$L__BB0_3;
$L__BB0_9:
	cvta.to.global.u64 	%rd20, %rd4;
	atom.global.add.u32 	%r13, [%rd20], 1;
	mul.wide.s32 	%rd21, %r13, 4;
	add.s64 	%rd22, %rd1, %rd21;
	st.global.u32 	[%rd22], %r1;
$L__BB0_10:
	ret;

}


// ===== COMPILED SASS (sm_100) =====

	.target	sm_100

	.elftype	@"ET_EXEC"


//--------------------- .note.nv.tkinfo           --------------------------
	.section	.note.nv.tkinfo,"",@"SHT_NOTE"
	.sectionflags	@"SHF_NOTE_NV_TKINFO"
	.tkinfo
        /*0018*/ 	.word	0x00000002
        /*0030*/ 	.string	""
        /*0030*/ 	.string	"ptxas"
        /*0030*/ 	.string	"Cuda compilation tools, release 13.0, V13.0.88"
        /*0030*/ 	.string	"Build cuda_13.0.r13.0/compiler.36424714_0"
        /*0030*/ 	.string	"-arch sm_100 -m 64 "



//--------------------- .note.nv.cuinfo           --------------------------
	.section	.note.nv.cuinfo,"",@"SHT_NOTE"
	.sectionflags	@"SHF_NOTE_NV_CUINFO"
        /*0018*/ 	.short	0x0002
        /*001a*/ 	.short	0x0064
        /*001c*/ 	.short	0x0082
	.zero		2


//--------------------- .nv.info                  --------------------------
	.section	.nv.info,"",@"SHT_CUDA_INFO"
	.align	4


	//----- nvinfo : EIATTR_REGCOUNT
	.align		4
        /*0000*/ 	.byte	0x04, 0x2f
        /*0002*/ 	.short	(.L_1 - .L_0)
	.align		4
.L_0:
        /*0004*/ 	.word	index@(_Z10nms_kernelPKfS0_PiS1_if)
        /*0008*/ 	.word	0x0000001c


	//----- nvinfo : EIATTR_FRAME_SIZE
	.align		4
.L_1:
        /*000c*/ 	.byte	0x04, 0x11
        /*000e*/ 	.short	(.L_3 - .L_2)
	.align		4
.L_2:
        /*0010*/ 	.word	index@($__internal_0_$__cuda_sm3x_div_rn_noftz_f32_slowpath)
        /*0014*/ 	.word	0x00000000


	//----- nvinfo : EIATTR_FRAME_SIZE
	.align		4
.L_3:
        /*0018*/ 	.byte	0x04, 0x11
        /*001a*/ 	.short	(.L_5 - .L_4)
	.align		4
.L_4:
        /*001c*/ 	.word	index@(_Z10nms_kernelPKfS0_PiS1_if)
        /*0020*/ 	.word	0x00000000


	//----- nvinfo : EIATTR_MIN_STACK_SIZE
	.align		4
.L_5:
        /*0024*/ 	.byte	0x04, 0x12
        /*0026*/ 	.short	(.L_7 - .L_6)
	.align		4
.L_6:
        /*0028*/ 	.word	index@(_Z10nms_kernelPKfS0_PiS1_if)
        /*002c*/ 	.word	0x00000000
.L_7:


//--------------------- .nv.compat                --------------------------
	.section	.nv.compat,"",@"SHT_CUDA_COMPAT_INFO"
	.align	4
        /*0000*/ 	.byte	0x02, 0x09, 0x00, 0x00, 0x02, 0x02, 0x01, 0x00, 0x02, 0x05, 0x05, 0x00, 0x03, 0x07, 0x01, 0x01
        /*0010*/ 	.byte	0x02, 0x03, 0x00, 0x00, 0x02, 0x06, 0x01, 0x00, 0x04, 0x0b, 0x08, 0x00, 0x01, 0x00, 0x00, 0x00
        /*0020*/ 	.byte	0x00, 0x00, 0x00, 0x00


//--------------------- .nv.info._Z10nms_kernelPKfS0_PiS1_if --------------------------
	.section	.nv.info._Z10nms_kernelPKfS0_PiS1_if,"",@"SHT_CUDA_INFO"
	.sectionflags	@""
	.align	4


	//----- nvinfo : EIATTR_CUDA_API_VERSION
	.align		4
        /*0000*/ 	.byte	0x04, 0x37
        /*0002*/ 	.short	(.L_9 - .L_8)
.L_8:
        /*0004*/ 	.word	0x00000082


	//----- nvinfo : EIATTR_KPARAM_INFO
	.align		4
.L_9:
        /*0008*/ 	.byte	0x04, 0x17
        /*000a*/ 	.short	(.L_11 - .L_10)
.L_10:
        /*000c*/ 	.word	0x00000000
        /*0010*/ 	.short	0x0005
        /*0012*/ 	.short	0x0024
        /*0014*/ 	.byte	0x00, 0xf0, 0x11, 0x00


	//----- nvinfo : EIATTR_KPARAM_INFO
	.align		4
.L_11:
        /*0018*/ 	.byte	0x04, 0x17
        /*001a*/ 	.short	(.L_13 - .L_12)
.L_12:
        /*001c*/ 	.word	0x00000000
        /*0020*/ 	.short	0x0004
        /*0022*/ 	.short	0x0020
        /*0024*/ 	.byte	0x00, 0xf0, 0x11, 0x00


	//----- nvinfo : EIATTR_KPARAM_INFO
	.align		4
.L_13:
        /*0028*/ 	.byte	0x04, 0x17
        /*002a*/ 	.short	(.L_15 - .L_14)
.L_14:
        /*002c*/ 	.word	0x00000000
        /*0030*/ 	.short	0x0003
        /*0032*/ 	.short	0x0018
        /*0034*/ 	.byte	0x00, 0xf5, 0x21, 0x00


	//----- nvinfo : EIATTR_KPARAM_INFO
	.align		4
.L_15:
        /*0038*/ 	.byte	0x04, 0x17
        /*003a*/ 	.short	(.L_17 - .L_16)
.L_16:
        /*003c*/ 	.word	0x00000000
        /*0040*/ 	.short	0x0002
        /*0042*/ 	.short	0x0010
        /*0044*/ 	.byte	0x00, 0xf5, 0x21, 0x00


	//----- nvinfo : EIATTR_KPARAM_INFO
	.align		4
.L_17:
        /*0048*/ 	.byte	0x04, 0x17
        /*004a*/ 	.short	(.L_19 - .L_18)
.L_18:
        /*004c*/ 	.word	0x00000000
        /*0050*/ 	.short	0x0001
        /*0052*/ 	.short	0x0008
        /*0054*/ 	.byte	0x00, 0xf5, 0x21, 0x00


	//----- nvinfo : EIATTR_KPARAM_INFO
	.align		4
.L_19:
        /*0058*/ 	.byte	0x04, 0x17
        /*005a*/ 	.short	(.L_21 - .L_20)
.L_20:
        /*005c*/ 	.word	0x00000000
        /*0060*/ 	.short	0x0000
        /*0062*/ 	.short	0x0000
        /*0064*/ 	.byte	0x00, 0xf5, 0x21, 0x00


	//----- nvinfo : EIATTR_SPARSE_MMA_MASK
	.align		4
.L_21:
        /*0068*/ 	.byte	0x03, 0x50
        /*006a*/ 	.short	0x0000


	//----- nvinfo : EIATTR_MAXREG_COUNT
	.align		4
        /*006c*/ 	.byte	0x03, 0x1b
        /*006e*/ 	.short	0x00ff


	//----- nvinfo : EIATTR_MERCURY_ISA_VERSION
	.align		4
        /*0070*/ 	.byte	0x03, 0x5f
        /*0072*/ 	.short	0x0101


	//----- nvinfo : EIATTR_INT_WARP_WIDE_INSTR_OFFSETS
	.align		4
        /*0074*/ 	.byte	0x04, 0x31
        /*0076*/ 	.short	(.L_23 - .L_22)


	//   ....[0]....
.L_22:
        /*0078*/ 	.word	0x00000580


	//   ....[1]....
        /*007c*/ 	.word	0x00000620


	//----- nvinfo : EIATTR_VRC_CTA_INIT_COUNT
	.align		4
.L_23:
        /*0080*/ 	.byte	0x02, 0x4a
	.zero		1
	.zero		1


	//----- nvinfo : EIATTR_EXIT_INSTR_OFFSETS
	.align		4
        /*0084*/ 	.byte	0x04, 0x1c
        /*0086*/ 	.short	(.L_25 - .L_24)


	//   ....[0]....
.L_24:
        /*0088*/ 	.word	0x00000070


	//   ....[1]....
        /*008c*/ 	.word	0x00000660


	//   ....[2]....
        /*0090*/ 	.word	0x000006a0


	//----- nvinfo : EIATTR_CRS_STACK_SIZE
	.align		4
.L_25:
        /*0094*/ 	.byte	0x04, 0x1e
        /*0096*/ 	.short	(.L_27 - .L_26)
.L_26:
        /*0098*/ 	.word	0x00000000


	//----- nvinfo : EIATTR_CBANK_PARAM_SIZE
	.align		4
.L_27:
        /*009c*/ 	.byte	0x03, 0x19
        /*009e*/ 	.short	0x0028


	//----- nvinfo : EIATTR_PARAM_CBANK
	.align		4
        /*00a0*/ 	.byte	0x04, 0x0a
        /*00a2*/ 	.short	(.L_29 - .L_28)
	.align		4
.L_28:
        /*00a4*/ 	.word	index@(.nv.constant0._Z10nms_kernelPKfS0_PiS1_if)
        /*00a8*/ 	.short	0x0380
        /*00aa*/ 	.short	0x0028


	//----- nvinfo : EIATTR_SW_WAR
	.align		4
.L_29:
        /*00ac*/ 	.byte	0x04, 0x36
        /*00ae*/ 	.short	(.L_31 - .L_30)
.L_30:
        /*00b0*/ 	.word	0x00000008
.L_31:


//--------------------- .nv.callgraph             --------------------------
	.section	.nv.callgraph,"",@"SHT_CUDA_CALLGRAPH"
	.align	4
	.sectionentsize	8
	.align		4
        /*0000*/ 	.word	0x00000000
	.align		4
        /*0004*/ 	.word	0xffffffff
	.align		4
        /*0008*/ 	.word	0x00000000
	.align		4
        /*000c*/ 	.word	0xfffffffe
	.align		4
        /*0010*/ 	.word	0x00000000
	.align		4
        /*0014*/ 	.word	0xfffffffd
	.align		4
        /*0018*/ 	.word	0x00000000
	.align		4
        /*001c*/ 	.word	0xfffffffc


//--------------------- .text._Z10nms_kernelPKfS0_PiS1_if --------------------------
	.section	.text._Z10nms_kernelPKfS0_PiS1_if,"ax",@progbits
	.align	128
        .global         _Z10nms_kernelPKfS0_PiS1_if
        .type           _Z10nms_kernelPKfS0_PiS1_if,@function
        .size           _Z10nms_kernelPKfS0_PiS1_if,(.L_x_20 - _Z10nms_kernelPKfS0_PiS1_if)
        .other          _Z10nms_kernelPKfS0_PiS1_if,@"STO_CUDA_ENTRY STV_DEFAULT"
_Z10nms_kernelPKfS0_PiS1_if:
.text._Z10nms_kernelPKfS0_PiS1_if:
[----:B------:R-:W-:Y:S01]  /*0000*/  LDC R1, c[0x0][0x37c] ;  /* 0x0000df00ff017b82 */ /* 0x000fe20000000800 */
[----:B------:R-:W0:Y:S07]  /*0010*/  S2R R3, SR_TID.X ;  /* 0x0000000000037919 */ /* 0x000e2e0000002100 */
[----:B------:R-:W0:Y:S01]  /*0020*/  S2UR UR4, SR_CTAID.X ;  /* 0x00000000000479c3 */ /* 0x000e220000002500 */
[----:B------:R-:W1:Y:S07]  /*0030*/  LDCU UR6, c[0x0][0x3a0] ;  /* 0x00007400ff0677ac */ /* 0x000e6e0008000800 */
[----:B------:R-:W0:Y:S02]  /*0040*/  LDC R16, c[0x0][0x360] ;  /* 0x0000d800ff107b82 */ /* 0x000e240000000800 */
[----:B0-----:R-:W-:-:S05]  /*0050*/  IMAD R16, R16, UR4, R3 ;  /* 0x0000000410107c24 */ /* 0x001fca000f8e0203 */
[----:B-1----:R-:W-:-:S13]  /*0060*/  ISETP.GE.AND P0, PT, R16, UR6, PT ;  /* 0x0000000610007c0c */ /* 0x002fda000bf06270 */
[----:B------:R-:W-:Y:S05]  /*0070*/  @P0 EXIT ;  /* 0x000000000000094d */ /* 0x000fea0003800000 */
[----:B------:R-:W0:Y:S01]  /*0080*/  LDC.64 R2, c[0x0][0x380] ;  /* 0x0000e000ff027b82 */ /* 0x000e220000000a00 */
[----:B------:R-:W-:Y:S01]  /*0090*/  UISETP.GE.AND UP0, UPT, UR6, 0x1, UPT ;  /* 0x000000010600788c */ /* 0x000fe2000bf06270 */
[----:B------:R-:W-:Y:S01]  /*00a0*/  IMAD.SHL.U32 R5, R16, 0x4, RZ ;  /* 0x0000000410057824 */ /* 0x000fe200078e00ff */
[----:B------:R-:W-:Y:S01]  /*00b0*/  BSSY.RECONVERGENT B0, `(.L_x_0) ;  /* 0x000004b000007945 */ /* 0x000fe20003800200 */
[----:B------:R-:W1:Y:S02]  /*00c0*/  LDCU.64 UR4, c[0x0][0x358] ;  /* 0x00006b00ff0477ac */ /* 0x000e640008000a00 */
[----:B0-----:R-:W-:-:S04]  /*00d0*/  IMAD.WIDE R2, R5, 0x4, R2 ;  /* 0x0000000405027825 */ /* 0x001fc800078e0202 */
[----:B-1----:R-:W-:Y:S05]  /*00e0*/  BRA.U !UP0, `(.L_x_1) ;  /* 0x00000005081c7547 */ /* 0x002fea000b800000 */
[----:B------:R-:W2:Y:S01]  /*00f0*/  LDG.E R14, desc[UR4][R2.64] ;  /* 0x00000004020e7981 */ /* 0x000ea2000c1e1900 */
[----:B------:R-:W0:Y:S01]  /*0100*/  LDC.64 R10, c[0x0][0x388] ;  /* 0x0000e200ff0a7b82 */ /* 0x000e220000000a00 */
[----:B------:R-:W1:Y:S02]  /*0110*/  LDCU UR8, c[0x0][0x3a0] ;  /* 0x00007400ff0877ac */ /* 0x000e640008000800 */
[----:B------:R-:W3:Y:S01]  /*0120*/  LDG.E R15, desc[UR4][R2.64+0x4] ;  /* 0x00000404020f7981 */ /* 0x000ee2000c1e1900 */
[----:B------:R-:W4:Y:S03]  /*0130*/  LDCU UR7, c[0x0][0x3a4] ;  /* 0x00007480ff0777ac */ /* 0x000f260008000800 */
[----:B------:R-:W2:Y:S01]  /*0140*/  LDG.E R13, desc[UR4][R2.64+0x8] ;  /* 0x00000804020d7981 */ /* 0x000ea2000c1e1900 */
[----:B------:R-:W1:Y:S03]  /*0150*/  LDC.64 R4, c[0x0][0x390] ;  /* 0x0000e400ff047b82 */ /* 0x000e660000000a00 */
[----:B------:R-:W3:Y:S05]  /*0160*/  LDG.E R12, desc[UR4][R2.64+0xc] ;  /* 0x00000c04020c7981 */ /* 0x000eea000c1e1900 */
[----:B------:R-:W1:Y:S08]  /*0170*/  LDC.64 R6, c[0x0][0x380] ;  /* 0x0000e000ff067b82 */ /* 0x000e700000000a00 */
[----:B------:R-:W1:Y:S01]  /*0180*/  LDC.64 R8, c[0x0][0x388] ;  /* 0x0000e200ff087b82 */ /* 0x000e620000000a00 */
[----:B0-----:R-:W-:-:S06]  /*0190*/  IMAD.WIDE R10, R16, 0x4, R10 ;  /* 0x00000004100a7825 */ /* 0x001fcc00078e020a */
[----:B------:R0:W5:Y:S02]  /*01a0*/  LDG.E R10, desc[UR4][R10.64] ;  /* 0x000000040a0a7981 */ /* 0x000164000c1e1900 */
[----:B0-----:R-:W-:Y:S02]  /*01b0*/  IMAD.MOV.U32 R11, RZ, RZ, RZ ;  /* 0x000000ffff0b7224 */ /* 0x001fe400078e00ff */
[----:B--2---:R-:W-:Y:S01]  /*01c0*/  FADD R17, -R14, R13 ;  /* 0x0000000d0e117221 */ /* 0x004fe20000000100 */
[----:B---3--:R-:W-:-:S03]  /*01d0*/  FADD R0, -R15, R12 ;  /* 0x0000000c0f007221 */ /* 0x008fc60000000100 */
[----:B------:R-:W-:Y:S01]  /*01e0*/  FADD R17, R17, 1 ;  /* 0x3f80000011117421 */ /* 0x000fe20000000000 */
[----:B------:R-:W-:-:S04]  /*01f0*/  FADD R0, R0, 1 ;  /* 0x3f80000000007421 */ /* 0x000fc80000000000 */
[----:B-1--4-:R-:W-:-:S07]  /*0200*/  FMUL R2, R0, R17 ;  /* 0x0000001100027220 */ /* 0x012fce0000400000 */
.L_x_7:
[----:B------:R-:W-:Y:S01]  /*0210*/  ISETP.NE.AND P0, PT, R11, R16, PT ;  /* 0x000000100b00720c */ /* 0x000fe20003f05270 */
[----:B------:R-:W-:-:S12]  /*0220*/  BSSY.RECONVERGENT B1, `(.L_x_2) ;  /* 0x0000030000017945 */ /* 0x000fd80003800200 */
[----:B------:R-:W-:Y:S05]  /*0230*/  @!P0 BRA `(.L_x_3) ;  /* 0x0000000000b88947 */ /* 0x000fea0003800000 */
[----:B------:R-:W-:-:S06]  /*0240*/  IMAD.WIDE.U32 R18, R11, 0x4, R4 ;  /* 0x000000040b127825 */ /* 0x000fcc00078e0004 */
[----:B------:R-:W2:Y:S02]  /*0250*/  LDG.E R18, desc[UR4][R18.64] ;  /* 0x0000000412127981 */ /* 0x000ea4000c1e1900 */
[----:B--2---:R-:W-:-:S13]  /*0260*/  ISETP.NE.AND P0, PT, R18, RZ, PT ;  /* 0x000000ff1200720c */ /* 0x004fda0003f05270 */
[----:B------:R-:W-:Y:S05]  /*0270*/  @!P0 BRA `(.L_x_3) ;  /* 0x0000000000a88947 */ /* 0x000fea0003800000 */
[----:B------:R-:W-:-:S04]  /*0280*/  IMAD.SHL.U32 R19, R11, 0x4, RZ ;  /* 0x000000040b137824 */ /* 0x000fc800078e00ff */
[----:B------:R-:W-:-:S05]  /*0290*/  IMAD.WIDE.U32 R18, R19, 0x4, R6 ;  /* 0x0000000413127825 */ /* 0x000fca00078e0006 */
[----:B------:R-:W2:Y:S04]  /*02a0*/  LDG.E R3, desc[UR4][R18.64] ;  /* 0x0000000412037981 */ /* 0x000ea8000c1e1900 */
[----:B------:R-:W3:Y:S04]  /*02b0*/  LDG.E R20, desc[UR4][R18.64+0x4] ;  /* 0x0000040412147981 */ /* 0x000ee8000c1e1900 */
[----:B------:R-:W4:Y:S04]  /*02c0*/  LDG.E R22, desc[UR4][R18.64+0x8] ;  /* 0x0000080412167981 */ /* 0x000f28000c1e1900 */
[----:B------:R-:W4:Y:S01]  /*02d0*/  LDG.E R23, desc[UR4][R18.64+0xc] ;  /* 0x00000c0412177981 */ /* 0x000f22000c1e1900 */
[----:B------:R-:W-:Y:S01]  /*02e0*/  BSSY.RECONVERGENT B2, `(.L_x_4) ;  /* 0x000001d000027945 */ /* 0x000fe20003800200 */
[----:B--2---:R-:W-:-:S02]  /*02f0*/  FMNMX R0, R14, R3, !PT ;  /* 0x000000030e007209 */ /* 0x004fc40007800000 */
[----:B---3--:R-:W-:Y:S02]  /*0300*/  FMNMX R17, R15, R20, !PT ;  /* 0x000000140f117209 */ /* 0x008fe40007800000 */
[----:B----4-:R-:W-:Y:S01]  /*0310*/  FMNMX R21, R13, R22, PT ;  /* 0x000000160d157209 */ /* 0x010fe20003800000 */
[----:B------:R-:W-:Y:S01]  /*0320*/  FADD R3, -R3, R22 ;  /* 0x0000001603037221 */ /* 0x000fe20000000100 */
[----:B------:R-:W-:-:S03]  /*0330*/  FMNMX R24, R12, R23, PT ;  /* 0x000000170c187209 */ /* 0x000fc60003800000 */
[----:B------:R-:W-:Y:S01]  /*0340*/  FADD R0, -R0, R21 ;  /* 0x0000001500007221 */ /* 0x000fe20000000100 */
[----:B------:R-:W-:Y:S01]  /*0350*/  FADD R20, -R20, R23 ;  /* 0x0000001714147221 */ /* 0x000fe20000000100 */
[----:B------:R-:W-:Y:S01]  /*0360*/  FADD R3, R3, 1 ;  /* 0x3f80000003037421 */ /* 0x000fe20000000000 */
[----:B------:R-:W-:Y:S01]  /*0370*/  FADD R17, -R17, R24 ;  /* 0x0000001811117221 */ /* 0x000fe20000000100 */
[----:B------:R-:W-:Y:S01]  /*0380*/  FADD R0, R0, 1 ;  /* 0x3f80000000007421 */ /* 0x000fe20000000000 */
[----:B------:R-:W-:Y:S02]  /*0390*/  FADD R20, R20, 1 ;  /* 0x3f80000014147421 */ /* 0x000fe40000000000 */
[----:B------:R-:W-:Y:S02]  /*03a0*/  FADD R17, R17, 1 ;  /* 0x3f80000011117421 */ /* 0x000fe40000000000 */
[----:B------:R-:W-:Y:S01]  /*03b0*/  FMNMX R0, RZ, R0, !PT ;  /* 0x00000000ff007209 */ /* 0x000fe20007800000 */
[----:B------:R-:W-:-:S02]  /*03c0*/  FFMA R3, R3, R20, R2 ;  /* 0x0000001403037223 */ /* 0x000fc40000000002 */
[----:B------:R-:W-:-:S05]  /*03d0*/  FMNMX R17, RZ, R17, !PT ;  /* 0x00000011ff117209 */ /* 0x000fca0007800000 */
[----:B------:R-:W-:-:S04]  /*03e0*/  FMUL R0, R0, R17 ;  /* 0x0000001100007220 */ /* 0x000fc80000400000 */
[----:B------:R-:W-:-:S04]  /*03f0*/  FADD R3, -R0, R3 ;  /* 0x0000000300037221 */ /* 0x000fc80000000100 */
[----:B------:R-:W0:Y:S08]  /*0400*/  MUFU.RCP R18, R3 ;  /* 0x0000000300127308 */ /* 0x000e300000001000 */
[----:B------:R-:W1:Y:S01]  /*0410*/  FCHK P0, R0, R3 ;  /* 0x0000000300007302 */ /* 0x000e620000000000 */
[----:B0-----:R-:W-:-:S04]  /*0420*/  FFMA R17, -R3, R18, 1 ;  /* 0x3f80000003117423 */ /* 0x001fc80000000112 */
[----:B------:R-:W-:-:S04]  /*0430*/  FFMA R17, R18, R17, R18 ;  /* 0x0000001112117223 */ /* 0x000fc80000000012 */
[----:B------:R-:W-:-:S04]  /*0440*/  FFMA R18, R0, R17, RZ ;  /* 0x0000001100127223 */ /* 0x000fc800000000ff */
[----:B------:R-:W-:-:S04]  /*0450*/  FFMA R19, -R3, R18, R0 ;  /* 0x0000001203137223 */ /* 0x000fc80000000100 */
[----:B------:R-:W-:Y:S01]  /*0460*/  FFMA R17, R17, R19, R18 ;  /* 0x0000001311117223 */ /* 0x000fe20000000012 */
[----:B-1----:R-:W-:Y:S06]  /*0470*/  @!P0 BRA `(.L_x_5) ;  /* 0x00000000000c8947 */ /* 0x002fec0003800000 */
[----:B------:R-:W-:-:S07]  /*0480*/  MOV R18, 0x4a0 ;  /* 0x000004a000127802 */ /* 0x000fce0000000f00 */
[----:B-----5:R-:W-:Y:S05]  /*0490*/  CALL.REL.NOINC `($__internal_0_$__cuda_sm3x_div_rn_noftz_f32_slowpath) ;  /* 0x0000000000847944 */ /* 0x020fea0003c00000 */
[----:B------:R-:W-:-:S07]  /*04a0*/  IMAD.MOV.U32 R17, RZ, RZ, R0 ;  /* 0x000000ffff117224 */ /* 0x000fce00078e0000 */
.L_x_5:
[----:B------:R-:W-:Y:S05]  /*04b0*/  BSYNC.RECONVERGENT B2 ;  /* 0x0000000000027941 */ /* 0x000fea0003800200 */
.L_x_4:
[----:B------:R-:W-:-:S13]  /*04c0*/  FSETP.GT.AND P0, PT, R17, UR7, PT ;  /* 0x0000000711007c0b */ /* 0x000fda000bf04000 */
[----:B------:R-:W-:Y:S05]  /*04d0*/  @!P0 BRA `(.L_x_3) ;  /* 0x0000000000108947 */ /* 0x000fea0003800000 */
[----:B------:R-:W-:-:S06]  /*04e0*/  IMAD.WIDE.U32 R18, R11, 0x4, R8 ;  /* 0x000000040b127825 */ /* 0x000fcc00078e0008 */
[----:B------:R-:W2:Y:S02]  /*04f0*/  LDG.E R19, desc[UR4][R18.64] ;  /* 0x0000000412137981 */ /* 0x000ea4000c1e1900 */
[----:B--2--5:R-:W-:-:S13]  /*0500*/  FSETP.GTU.AND P0, PT, R10, R19, PT ;  /* 0x000000130a00720b */ /* 0x024fda0003f0c000 */
[----:B------:R-:W-:Y:S05]  /*0510*/  @!P0 BRA `(.L_x_6) ;  /* 0x0000000000548947 */ /* 0x000fea0003800000 */
.L_x_3:
[----:B------:R-:W-:Y:S05]  /*0520*/  BSYNC.RECONVERGENT B1 ;  /* 0x0000000000017941 */ /* 0x000fea0003800200 */
.L_x_2:
[----:B------:R-:W-:-:S05]  /*0530*/  VIADD R11, R11, 0x1 ;  /* 0x000000010b0b7836 */ /* 0x000fca0000000000 */
[----:B------:R-:W-:-:S13]  /*0540*/  ISETP.NE.AND P0, PT, R11, UR8, PT ;  /* 0x000000080b007c0c */ /* 0x000fda000bf05270 */
[----:B------:R-:W-:Y:S05]  /*0550*/  @P0 BRA `(.L_x_7) ;  /* 0xfffffffc002c0947 */ /* 0x000fea000383ffff */
.L_x_1:
[----:B------:R-:W-:Y:S05]  /*0560*/  BSYNC.RECONVERGENT B0 ;  /* 0x0000000000007941 */ /* 0x000fea0003800200 */
.L_x_0:
[----:B------:R-:W0:Y:S01]  /*0570*/  S2R R5, SR_LANEID ;  /* 0x0000000000057919 */ /* 0x000e220000000000 */
[----:B------:R-:W-:Y:S01]  /*0580*/  VOTEU.ANY UR6, UPT, PT ;  /* 0x0000000000067886 */ /* 0x000fe200038e0100 */
[----:B------:R-:W1:Y:S01]  /*0590*/  LDC.64 R2, c[0x0][0x398] ;  /* 0x0000e600ff027b82 */ /* 0x000e620000000a00 */
[----:B------:R-:W0:Y:S08]  /*05a0*/  FLO.U32 R0, UR6 ;  /* 0x0000000600007d00 */ /* 0x000e3000080e0000 */
[----:B------:R-:W1:Y:S01]  /*05b0*/  POPC R9, UR6 ;  /* 0x0000000600097d09 */ /* 0x000e620008000000 */
[----:B0-----:R-:W-:Y:S01]  /*05c0*/  ISETP.EQ.U32.AND P0, PT, R0, R5, PT ;  /* 0x000000050000720c */ /* 0x001fe20003f02070 */
[----:B------:R-:W0:Y:S01]  /*05d0*/  S2R R6, SR_LTMASK ;  /* 0x0000000000067919 */ /* 0x000e220000003900 */
[----:B------:R-:W2:Y:S11]  /*05e0*/  LDC.64 R4, c[0x0][0x390] ;  /* 0x0000e400ff047b82 */ /* 0x000eb60000000a00 */
[----:B-1----:R-:W3:Y:S01]  /*05f0*/  @P0 ATOMG.E.ADD.STRONG.GPU PT, R3, desc[UR4][R2.64], R9 ;  /* 0x80000009020309a8 */ /* 0x002ee200081ef104 */
[----:B0-----:R-:W-:-:S06]  /*0600*/  LOP3.LUT R6, R6, UR6, RZ, 0xc0, !PT ;  /* 0x0000000606067c12 */ /* 0x001fcc000f8ec0ff */
[----:B------:R-:W0:Y:S01]  /*0610*/  POPC R6, R6 ;  /* 0x0000000600067309 */ /* 0x000e220000000000 */
[----:B---3--:R-:W0:Y:S02]  /*0620*/  SHFL.IDX PT, R7, R3, R0, 0x1f ;  /* 0x00001f0003077589 */ /* 0x008e2400000e0000 */
[----:B0-----:R-:W-:-:S04]  /*0630*/  IMAD.IADD R7, R7, 0x1, R6 ;  /* 0x0000000107077824 */ /* 0x001fc800078e0206 */
[----:B--2---:R-:W-:-:S05]  /*0640*/  IMAD.WIDE R4, R7, 0x4, R4 ;  /* 0x0000000407047825 */ /* 0x004fca00078e0204 */
[----:B------:R-:W-:Y:S01]  /*0650*/  STG.E desc[UR4][R4.64], R16 ;  /* 0x0000001004007986 */ /* 0x000fe2000c101904 */
[----:B------:R-:W-:Y:S05]  /*0660*/  EXIT ;  /* 0x000000000000794d */ /* 0x000fea0003800000 */
.L_x_6:
[----:B------:R-:W0:Y:S02]  /*0670*/  LDC.64 R2, c[0x0][0x390] ;  /* 0x0000e400ff027b82 */ /* 0x000e240000000a00 */
[----:B0-----:R-:W-:-:S05]  /*0680*/  IMAD.WIDE R16, R16, 0x4, R2 ;  /* 0x0000000410107825 */ /* 0x001fca00078e0202 */
[----:B------:R-:W-:Y:S01]  /*0690*/  STG.E desc[UR4][R16.64], RZ ;  /* 0x000000ff10007986 */ /* 0x000fe2000c101904 */
[----:B------:R-:W-:Y:S05]  /*06a0*/  EXIT ;  /* 0x000000000000794d */ /* 0x000fea0003800000 */
        .weak           $__internal_0_$__cuda_sm3x_div_rn_noftz_f32_slowpath
        .type           $__internal_0_$__cuda_sm3x_div_rn_noftz_f32_slowpath,@function
        .size           $__internal_0_$__cuda_sm3x_div_rn_noftz_f32_slowpath,(.L_x_20 - $__internal_0_$__cuda_sm3x_div_rn_noftz_f32_slowpath)
$__internal_0_$__cuda_sm3x_div_rn_noftz_f32_slowpath:
[--C-:B------:R-:W-:Y:S01]  /*06b0*/  SHF.R.U32.HI R17, RZ, 0x17, R3.reuse ;  /* 0x00000017ff117819 */ /* 0x100fe20000011603 */
[----:B------:R-:W-:Y:S01]  /*06c0*/  BSSY.RECONVERGENT B3, `(.L_x_8) ;  /* 0x0000064000037945 */ /* 0x000fe20003800200 */
[--C-:B------:R-:W-:Y:S01]  /*06d0*/  SHF.R.U32.HI R21, RZ, 0x17, R0.reuse ;  /* 0x00000017ff157819 */ /* 0x100fe20000011600 */
[----:B------:R-:W-:Y:S01]  /*06e0*/  IMAD.MOV.U32 R20, RZ, RZ, R0 ;  /* 0x000000ffff147224 */ /* 0x000fe200078e0000 */
[----:B------:R-:W-:Y:S01]  /*06f0*/  LOP3.LUT R17, R17, 0xff, RZ, 0xc0, !PT ;  /* 0x000000ff11117812 */ /* 0x000fe200078ec0ff */
[----:B------:R-:W-:Y:S01]  /*0700*/  IMAD.MOV.U32 R23, RZ, RZ, R3 ;  /* 0x000000ffff177224 */ /* 0x000fe200078e0003 */
[----:B------:R-:W-:Y:S02]  /*0710*/  LOP3.LUT R21, R21, 0xff, RZ, 0xc0, !PT ;  /* 0x000000ff15157812 */ /* 0x000fe400078ec0ff */
[----:B------:R-:W-:-:S03]  /*0720*/  IADD3 R24, PT, PT, R17, -0x1, RZ ;  /* 0xffffffff11187810 */ /* 0x000fc60007ffe0ff */
[----:B------:R-:W-:Y:S01]  /*0730*/  VIADD R22, R21, 0xffffffff ;  /* 0xffffffff15167836 */ /* 0x000fe20000000000 */
[----:B------:R-:W-:-:S04]  /*0740*/  ISETP.GT.U32.AND P0, PT, R24, 0xfd, PT ;  /* 0x000000fd1800780c */ /* 0x000fc80003f04070 */
[----:B------:R-:W-:-:S13]  /*0750*/  ISETP.GT.U32.OR P0, PT, R22, 0xfd, P0 ;  /* 0x000000fd1600780c */ /* 0x000fda0000704470 */
[----:B------:R-:W-:Y:S01]  /*0760*/  @!P0 IMAD.MOV.U32 R19, RZ, RZ, RZ ;  /* 0x000000ffff138224 */ /* 0x000fe200078e00ff */
[----:B------:R-:W-:Y:S06]  /*0770*/  @!P0 BRA `(.L_x_9) ;  /* 0x00000000005c8947 */ /* 0x000fec0003800000 */
[----:B------:R-:W-:Y:S02]  /*0780*/  FSETP.GTU.FTZ.AND P0, PT, |R0|, +INF , PT ;  /* 0x7f8000000000780b */ /* 0x000fe40003f1c200 */
[----:B------:R-:W-:-:S04]  /*0790*/  FSETP.GTU.FTZ.AND P1, PT, |R3|, +INF , PT ;  /* 0x7f8000000300780b */ /* 0x000fc80003f3c200 */
[----:B------:R-:W-:-:S13]  /*07a0*/  PLOP3.LUT P0, PT, P0, P1, PT, 0xf8, 0x8f ;  /* 0x00000000008f781c */ /* 0x000fda0000703f70 */
[----:B------:R-:W-:Y:S05]  /*07b0*/  @P0 BRA `(.L_x_10) ;  /* 0x00000004004c0947 */ /* 0x000fea0003800000 */
[----:B------:R-:W-:-:S13]  /*07c0*/  LOP3.LUT P0, RZ, R23, 0x7fffffff, R20, 0xc8, !PT ;  /* 0x7fffffff17ff7812 */ /* 0x000fda000780c814 */
[----:B------:R-:W-:Y:S05]  /*07d0*/  @!P0 BRA `(.L_x_11) ;  /* 0x00000004003c8947 */ /* 0x000fea0003800000 */
[C---:B------:R-:W-:Y:S02]  /*07e0*/  FSETP.NEU.FTZ.AND P2, PT, |R0|.reuse, +INF , PT ;  /* 0x7f8000000000780b */ /* 0x040fe40003f5d200 */
[----:B------:R-:W-:Y:S02]  /*07f0*/  FSETP.NEU.FTZ.AND P1, PT, |R3|, +INF , PT ;  /* 0x7f8000000300780b */ /* 0x000fe40003f3d200 */
[----:B------:R-:W-:-:S11]  /*0800*/  FSETP.NEU.FTZ.AND P0, PT, |R0|, +INF , PT ;  /* 0x7f8000000000780b */ /* 0x000fd60003f1d200 */
[----:B------:R-:W-:Y:S05]  /*0810*/  @!P1 BRA !P2, `(.L_x_11) ;  /* 0x00000004002c9947 */ /* 0x000fea0005000000 */
[----:B------:R-:W-:-:S04]  /*0820*/  LOP3.LUT P2, RZ, R20, 0x7fffffff, RZ, 0xc0, !PT ;  /* 0x7fffffff14ff7812 */ /* 0x000fc8000784c0ff */
[----:B------:R-:W-:-:S13]  /*0830*/  PLOP3.LUT P1, PT, P1, P2, PT, 0x2f, 0xf2 ;  /* 0x0000000000f2781c */ /* 0x000fda0000f24577 */
[----:B------:R-:W-:Y:S05]  /*0840*/  @P1 BRA `(.L_x_12) ;  /* 0x0000000400181947 */ /* 0x000fea0003800000 */
[----:B------:R-:W-:-:S04]  /*0850*/  LOP3.LUT P1, RZ, R23, 0x7fffffff, RZ, 0xc0, !PT ;  /* 0x7fffffff17ff7812 */ /* 0x000fc8000782c0ff */
[----:B------:R-:W-:-:S13]  /*0860*/  PLOP3.LUT P0, PT, P0, P1, PT, 0x2f, 0xf2 ;  /* 0x0000000000f2781c */ /* 0x000fda0000702577 */
[----:B------:R-:W-:Y:S05]  /*0870*/  @P0 BRA `(.L_x_13) ;  /* 0x0000000400000947 */ /* 0x000fea0003800000 */
[----:B------:R-:W-:Y:S02]  /*0880*/  ISETP.GE.AND P0, PT, R22, RZ, PT ;  /* 0x000000ff1600720c */ /* 0x000fe40003f06270 */
[----:B------:R-:W-:-:S11]  /*0890*/  ISETP.GE.AND P1, PT, R24, RZ, PT ;  /* 0x000000ff1800720c */ /* 0x000fd60003f26270 */
[----:B------:R-:W-:Y:S01]  /*08a0*/  @P0 MOV R19, RZ ;  /* 0x000000ff00130202 */ /* 0x000fe20000000f00 */
[----:B------:R-:W-:Y:S02]  /*08b0*/  @!P0 IMAD.MOV.U32 R19, RZ, RZ, -0x40 ;  /* 0xffffffc0ff138424 */ /* 0x000fe400078e00ff */
[----:B------:R-:W-:Y:S01]  /*08c0*/  @!P0 FFMA R20, R0, 1.84467440737095516160e+19, RZ ;  /* 0x5f80000000148823 */ /* 0x000fe200000000ff */
[----:B------:R-:W-:Y:S01]  /*08d0*/  @!P1 FFMA R23, R3, 1.84467440737095516160e+19, RZ ;  /* 0x5f80000003179823 */ /* 0x000fe200000000ff */
[----:B------:R-:W-:-:S07]  /*08e0*/  @!P1 VIADD R19, R19, 0x40 ;  /* 0x0000004013139836 */ /* 0x000fce0000000000 */
.L_x_9:
[----:B------:R-:W-:Y:S01]  /*08f0*/  LEA R0, R17, 0xc0800000, 0x17 ;  /* 0xc080000011007811 */ /* 0x000fe200078eb8ff */
[----:B------:R-:W-:Y:S01]  /*0900*/  VIADD R22, R21, 0xffffff81 ;  /* 0xffffff8115167836 */ /* 0x000fe20000000000 */
[----:B------:R-:W-:Y:S03]  /*0910*/  BSSY.RECONVERGENT B4, `(.L_x_14) ;  /* 0x0000035000047945 */ /* 0x000fe60003800200 */
[----:B------:R-:W-:Y:S02]  /*0920*/  IMAD.IADD R23, R23, 0x1, -R0 ;  /* 0x0000000117177824 */ /* 0x000fe400078e0a00 */
[C---:B------:R-:W-:Y:S01]  /*0930*/  IMAD R0, R22.reuse, -0x800000, R20 ;  /* 0xff80000016007824 */ /* 0x040fe200078e0214 */
[----:B------:R-:W-:Y:S01]  /*0940*/  IADD3 R22, PT, PT, R22, 0x7f, -R17 ;  /* 0x0000007f16167810 */ /* 0x000fe20007ffe811 */
[----:B------:R-:W0:Y:S01]  /*0950*/  MUFU.RCP R3, R23 ;  /* 0x0000001700037308 */ /* 0x000e220000001000 */
[----:B------:R-:W-:-:S02]  /*0960*/  FADD.FTZ R25, -R23, -RZ ;  /* 0x800000ff17197221 */ /* 0x000fc40000010100 */
[----:B------:R-:W-:Y:S02]  /*0970*/  IADD3 R22, PT, PT, R22, R19, RZ ;  /* 0x0000001316167210 */ /* 0x000fe40007ffe0ff */
[----:B0-----:R-:W-:-:S04]  /*0980*/  FFMA R24, R3, R25, 1 ;  /* 0x3f80000003187423 */ /* 0x001fc80000000019 */
[----:B------:R-:W-:-:S04]  /*0990*/  FFMA R3, R3, R24, R3 ;  /* 0x0000001803037223 */ /* 0x000fc80000000003 */
[----:B------:R-:W-:-:S04]  /*09a0*/  FFMA R20, R0, R3, RZ ;  /* 0x0000000300147223 */ /* 0x000fc800000000ff */
[----:B------:R-:W-:-:S04]  /*09b0*/  FFMA R21, R25, R20, R0 ;  /* 0x0000001419157223 */ /* 0x000fc80000000000 */
[----:B------:R-:W-:-:S04]  /*09c0*/  FFMA R20, R3, R21, R20 ;  /* 0x0000001503147223 */ /* 0x000fc80000000014 */
[----:B------:R-:W-:-:S04]  /*09d0*/  FFMA R21, R25, R20, R0 ;  /* 0x0000001419157223 */ /* 0x000fc80000000000 */
[----:B------:R-:W-:-:S05]  /*09e0*/  FFMA R0, R3, R21, R20 ;  /* 0x0000001503007223 */ /* 0x000fca0000000014 */
[----:B------:R-:W-:-:S04]  /*09f0*/  SHF.R.U32.HI R17, RZ, 0x17, R0 ;  /* 0x00000017ff117819 */ /* 0x000fc80000011600 */
[----:B------:R-:W-:-:S05]  /*0a00*/  LOP3.LUT R17, R17, 0xff, RZ, 0xc0, !PT ;  /* 0x000000ff11117812 */ /* 0x000fca00078ec0ff */
[----:B------:R-:W-:-:S04]  /*0a10*/  IMAD.IADD R23, R17, 0x1, R22 ;  /* 0x0000000111177824 */ /* 0x000fc800078e0216 */
[----:B------:R-:W-:-:S05]  /*0a20*/  VIADD R17, R23, 0xffffffff ;  /* 0xffffffff17117836 */ /* 0x000fca0000000000 */
[----:B------:R-:W-:-:S13]  /*0a30*/  ISETP.GE.U32.AND P0, PT, R17, 0xfe, PT ;  /* 0x000000fe1100780c */ /* 0x000fda0003f06070 */
[----:B------:R-:W-:Y:S05]  /*0a40*/  @!P0 BRA `(.L_x_15) ;  /* 0x0000000000808947 */ /* 0x000fea0003800000 */
[----:B------:R-:W-:-:S13]  /*0a50*/  ISETP.GT.AND P0, PT, R23, 0xfe, PT ;  /* 0x000000fe1700780c */ /* 0x000fda0003f04270 */
[----:B------:R-:W-:Y:S05]  /*0a60*/  @P0 BRA `(.L_x_16) ;  /* 0x00000000006c0947 */ /* 0x000fea0003800000 */
[----:B------:R-:W-:-:S13]  /*0a70*/  ISETP.GE.AND P0, PT, R23, 0x1, PT ;  /* 0x000000011700780c */ /* 0x000fda0003f06270 */
[----:B------:R-:W-:Y:S05]  /*0a80*/  @P0 BRA `(.L_x_17) ;  /* 0x0000000000740947 */ /* 0x000fea0003800000 */
[----:B------:R-:W-:Y:S02]  /*0a90*/  ISETP.GE.AND P0, PT, R23, -0x18, PT ;  /* 0xffffffe81700780c */ /* 0x000fe40003f06270 */
[----:B------:R-:W-:-:S11]  /*0aa0*/  LOP3.LUT R0, R0, 0x80000000, RZ, 0xc0, !PT ;  /* 0x8000000000007812 */ /* 0x000fd600078ec0ff */
[----:B------:R-:W-:Y:S05]  /*0ab0*/  @!P0 BRA `(.L_x_17) ;  /* 0x0000000000688947 */ /* 0x000fea0003800000 */
[-CC-:B------:R-:W-:Y:S01]  /*0ac0*/  FFMA.RZ R17, R3, R21.reuse, R20.reuse ;  /* 0x0000001503117223 */ /* 0x180fe2000000c014 */
[C---:B------:R-:W-:Y:S01]  /*0ad0*/  VIADD R22, R23.reuse, 0x20 ;  /* 0x0000002017167836 */ /* 0x040fe20000000000 */
[C---:B------:R-:W-:Y:S02]  /*0ae0*/  ISETP.NE.AND P2, PT, R23.reuse, RZ, PT ;  /* 0x000000ff1700720c */ /* 0x040fe40003f45270 */
[----:B------:R-:W-:Y:S02]  /*0af0*/  ISETP.NE.AND P1, PT, R23, RZ, PT ;  /* 0x000000ff1700720c */ /* 0x000fe40003f25270 */
[----:B------:R-:W-:Y:S01]  /*0b00*/  LOP3.LUT R19, R17, 0x7fffff, RZ, 0xc0, !PT ;  /* 0x007fffff11137812 */ /* 0x000fe200078ec0ff */
[CCC-:B------:R-:W-:Y:S01]  /*0b10*/  FFMA.RP R17, R3.reuse, R21.reuse, R20.reuse ;  /* 0x0000001503117223 */ /* 0x1c0fe20000008014 */
[----:B------:R-:W-:Y:S01]  /*0b20*/  FFMA.RM R20, R3, R21, R20 ;  /* 0x0000001503147223 */ /* 0x000fe20000004014 */
[----:B------:R-:W-:Y:S01]  /*0b30*/  IMAD.MOV R3, RZ, RZ, -R23 ;  /* 0x000000ffff037224 */ /* 0x000fe200078e0a17 */
[----:B------:R-:W-:-:S03]  /*0b40*/  LOP3.LUT R19, R19, 0x800000, RZ, 0xfc, !PT ;  /* 0x0080000013137812 */ /* 0x000fc600078efcff */
[----:B------:R-:W-:Y:S02]  /*0b50*/  FSETP.NEU.FTZ.AND P0, PT, R17, R20, PT ;  /* 0x000000141100720b */ /* 0x000fe40003f1d000 */
[----:B------:R-:W-:Y:S02]  /*0b60*/  SHF.L.U32 R22, R19, R22, RZ ;  /* 0x0000001613167219 */ /* 0x000fe400000006ff */
[----:B------:R-:W-:Y:S02]  /*0b70*/  SEL R20, R3, RZ, P2 ;  /* 0x000000ff03147207 */ /* 0x000fe40001000000 */
[----:B------:R-:W-:Y:S02]  /*0b80*/  ISETP.NE.AND P1, PT, R22, RZ, P1 ;  /* 0x000000ff1600720c */ /* 0x000fe40000f25270 */
[----:B------:R-:W-:Y:S02]  /*0b90*/  SHF.R.U32.HI R20, RZ, R20, R19 ;  /* 0x00000014ff147219 */ /* 0x000fe40000011613 */
[----:B------:R-:W-:-:S02]  /*0ba0*/  PLOP3.LUT P0, PT, P0, P1, PT, 0xf8, 0x8f ;  /* 0x00000000008f781c */ /* 0x000fc40000703f70 */
[----:B------:R-:W-:Y:S02]  /*0bb0*/  SHF.R.U32.HI R22, RZ, 0x1, R20 ;  /* 0x00000001ff167819 */ /* 0x000fe40000011614 */
[----:B------:R-:W-:-:S04]  /*0bc0*/  SEL R3, RZ, 0x1, !P0 ;  /* 0x00000001ff037807 */ /* 0x000fc80004000000 */
[----:B------:R-:W-:-:S04]  /*0bd0*/  LOP3.LUT R3, R3, 0x1, R22, 0xf8, !PT ;  /* 0x0000000103037812 */ /* 0x000fc800078ef816 */
[----:B------:R-:W-:-:S04]  /*0be0*/  LOP3.LUT R3, R3, R20, RZ, 0xc0, !PT ;  /* 0x0000001403037212 */ /* 0x000fc800078ec0ff */
[----:B------:R-:W-:-:S04]  /*0bf0*/  IADD3 R3, PT, PT, R22, R3, RZ ;  /* 0x0000000316037210 */ /* 0x000fc80007ffe0ff */
[----:B------:R-:W-:Y:S01]  /*0c00*/  LOP3.LUT R0, R3, R0, RZ, 0xfc, !PT ;  /* 0x0000000003007212 */ /* 0x000fe200078efcff */
[----:B------:R-:W-:Y:S06]  /*0c10*/  BRA `(.L_x_17) ;  /* 0x0000000000107947 */ /* 0x000fec0003800000 */
.L_x_16:
[----:B------:R-:W-:-:S04]  /*0c20*/  LOP3.LUT R0, R0, 0x80000000, RZ, 0xc0, !PT ;  /* 0x8000000000007812 */ /* 0x000fc800078ec0ff */
[----:B------:R-:W-:Y:S01]  /*0c30*/  LOP3.LUT R0, R0, 0x7f800000, RZ, 0xfc, !PT ;  /* 0x7f80000000007812 */ /* 0x000fe200078efcff */
[----:B------:R-:W-:Y:S06]  /*0c40*/  BRA `(.L_x_17) ;  /* 0x0000000000047947 */ /* 0x000fec0003800000 */
.L_x_15:
[----:B------:R-:W-:-:S07]  /*0c50*/  IMAD R0, R22, 0x800000, R0 ;  /* 0x0080000016007824 */ /* 0x000fce00078e0200 */
.L_x_17:
[----:B------:R-:W-:Y:S05]  /*0c60*/  BSYNC.RECONVERGENT B4 ;  /* 0x0000000000047941 */ /* 0x000fea0003800200 */
.L_x_14:
[----:B------:R-:W-:Y:S05]  /*0c70*/  BRA `(.L_x_18) ;  /* 0x0000000000207947 */ /* 0x000fea0003800000 */
.L_x_13:
[----:B------:R-:W-:-:S04]  /*0c80*/  LOP3.LUT R0, R23, 0x80000000, R20, 0x48, !PT ;  /* 0x8000000017007812 */ /* 0x000fc800078e4814 */
[----:B------:R-:W-:Y:S01]  /*0c90*/  LOP3.LUT R0, R0, 0x7f800000, RZ, 0xfc, !PT ;  /* 0x7f80000000007812 */ /* 0x000fe200078efcff */
[----:B------:R-:W-:Y:S06]  /*0ca0*/  BRA `(.L_x_18) ;  /* 0x0000000000147947 */ /* 0x000fec0003800000 */
.L_x_12:
[----:B------:R-:W-:Y:S01]  /*0cb0*/  LOP3.LUT R0, R23, 0x80000000, R20, 0x48, !PT ;  /* 0x8000000017007812 */ /* 0x000fe200078e4814 */
[----:B------:R-:W-:Y:S06]  /*0cc0*/  BRA `(.L_x_18) ;  /* 0x00000000000c7947 */ /* 0x000fec0003800000 */
.L_x_11:
[----:B------:R-:W0:Y:S01]  /*0cd0*/  MUFU.RSQ R0, -QNAN ;  /* 0xffc0000000007908 */ /* 0x000e220000001400 */
[----:B------:R-:W-:Y:S05]  /*0ce0*/  BRA `(.L_x_18) ;  /* 0x0000000000047947 */ /* 0x000fea0003800000 */
.L_x_10:
[----:B------:R-:W-:-:S07]  /*0cf0*/  FADD.FTZ R0, R0, R3 ;  /* 0x0000000300007221 */ /* 0x000fce0000010000 */
.L_x_18:
[----:B------:R-:W-:Y:S05]  /*0d00*/  BSYNC.RECONVERGENT B3 ;  /* 0x0000000000037941 */ /* 0x000fea0003800200 */
.L_x_8:
[----:B------:R-:W-:-:S04]  /*0d10*/  IMAD.MOV.U32 R19, RZ, RZ, 0x0 ;  /* 0x00000000ff137424 */ /* 0x000fc800078e00ff */
[----:B0-----:R-:W-:Y:S05]  /*0d20*/  RET.REL.NODEC R18 `(_Z10nms_kernelPKfS0_PiS1_if) ;  /* 0xfffffff012b47950 */ /* 0x001fea0003c3ffff */
.L_x_19:
[----:B------:R-:W-:-:S00]  /*0d30*/  BRA `(.L_x_19) ;  /* 0xfffffffc00fc7947 */ /* 0x000fc0000383ffff */
[----:B------:R-:W-:-:S00]  /*0d40*/  NOP ;  /* 0x0000000000007918 */ /* 0x000fc00000000000 */
        /* <DEDUP_REMOVED lines=11> */
.L_x_20:


//--------------------- .nv.shared.reserved.0     --------------------------
	.section	.nv.shared.reserved.0,"aw",@nobits
	.weak		__nv_reservedSMEM_offset_0_alias
	.size		__nv_reservedSMEM_offset_0_alias, 0, 64
	.other		__nv_reservedSMEM_offset_0_alias,@"STO_CUDA_RESERVED_SHARED STV_DEFAULT"
__nv_reservedSMEM_offset_0_alias:
	.zero		0
	.zero		64


//--------------------- .nv.constant0._Z10nms_kernelPKfS0_PiS1_if --------------------------
	.section	.nv.constant0._Z10nms_kernelPKfS0_PiS1_if,"a",@progbits
	.sectionflags	@""
	.align	4
.nv.constant0._Z10nms_kernelPKfS0_PiS1_if:
	.zero		936


//--------------------- SYMBOLS --------------------------

	.type		.nv.reservedSmem.offset0,@object
	.size		.nv.reservedSmem.offset0,0x4
